	.version 2.2
	.target sm_20
	// compiled with /usr/local/cuda3.2/cuda/open64/lib//be
	// nvopencc 3.2 built on 2010-11-03

	//-----------------------------------------------------------
	// Compiling /tmp/tmpxft_000009c6_00000000-9_sequence.cpp3.i (/tmp/ccBI#.DMBZ0b)
	//-----------------------------------------------------------

	//-----------------------------------------------------------
	// Options:
	//-----------------------------------------------------------
	//  Target:ptx, ISA:sm_20, Endian:little, Pointer Size:64
	//  -O3	(Optimization level)
	//  -g0	(Debug level)
	//  -m2	(Report advisories)
	//-----------------------------------------------------------

	.file	1	"<command-line>"
	.file	2	"/tmp/tmpxft_000009c6_00000000-8_sequence.cudafe2.gpu"
	.file	3	"/usr/lib/x86_64-linux-gnu/gcc/x86_64-linux-gnu/4.5.2/include/stddef.h"
	.file	4	"/usr/local/cuda3.2/cuda/bin/../include/crt/device_runtime.h"
	.file	5	"/usr/local/cuda3.2/cuda/bin/../include/host_defines.h"
	.file	6	"/usr/local/cuda3.2/cuda/bin/../include/builtin_types.h"
	.file	7	"/usr/local/cuda3.2/cuda/bin/../include/device_types.h"
	.file	8	"/usr/local/cuda3.2/cuda/bin/../include/driver_types.h"
	.file	9	"/usr/local/cuda3.2/cuda/bin/../include/surface_types.h"
	.file	10	"/usr/local/cuda3.2/cuda/bin/../include/texture_types.h"
	.file	11	"/usr/local/cuda3.2/cuda/bin/../include/vector_types.h"
	.file	12	"/usr/local/cuda3.2/cuda/bin/../include/device_launch_parameters.h"
	.file	13	"/usr/local/cuda3.2/cuda/bin/../include/crt/storage_class.h"
	.file	14	"/usr/include/bits/types.h"
	.file	15	"/usr/include/time.h"
	.file	16	"/usr/local/cuda3.2/cuda/bin/../include/texture_fetch_functions.h"
	.file	17	"/usr/local/cuda3.2/cuda/bin/../include/common_functions.h"
	.file	18	"/usr/local/cuda3.2/cuda/bin/../include/math_functions.h"
	.file	19	"/usr/local/cuda3.2/cuda/bin/../include/math_constants.h"
	.file	20	"/usr/local/cuda3.2/cuda/bin/../include/device_functions.h"
	.file	21	"/usr/local/cuda3.2/cuda/bin/../include/sm_11_atomic_functions.h"
	.file	22	"/usr/local/cuda3.2/cuda/bin/../include/sm_12_atomic_functions.h"
	.file	23	"/usr/local/cuda3.2/cuda/bin/../include/sm_13_double_functions.h"
	.file	24	"/usr/local/cuda3.2/cuda/bin/../include/sm_20_atomic_functions.h"
	.file	25	"/usr/local/cuda3.2/cuda/bin/../include/sm_20_intrinsics.h"
	.file	26	"/usr/local/cuda3.2/cuda/bin/../include/surface_functions.h"
	.file	27	"/usr/local/cuda3.2/cuda/bin/../include/math_functions_dbl_ptx3.h"
	.file	28	"sequence.cu"


	.entry sequence (
		.param .u64 __cudaparm_sequence_A,
		.param .s32 __cudaparm_sequence_N)
	{
	.reg .u32 %r<9>;
	.reg .u64 %rd<6>;
	.reg .pred %p<3>;
	.loc	28	6	0
$LDWbegin_sequence:
	mov.u32 	%r1, %ctaid.x;
	mov.u32 	%r2, %ntid.x;
	mul.lo.u32 	%r3, %r1, %r2;
	mov.u32 	%r4, %tid.x;
	add.u32 	%r5, %r4, %r3;
	ld.param.s32 	%r6, [__cudaparm_sequence_N];
	setp.le.s32 	%p1, %r6, %r5;
	@%p1 bra 	$Lt_0_1026;
	.loc	28	9	0
	add.s32 	%r7, %r5, 1;
	ld.param.u64 	%rd1, [__cudaparm_sequence_A];
	cvt.s64.s32 	%rd2, %r5;
	mul.wide.s32 	%rd3, %r5, 4;
	add.u64 	%rd4, %rd1, %rd3;
	st.global.s32 	[%rd4+0], %r7;
$Lt_0_1026:
	.loc	28	11	0
	exit;
$LDWend_sequence:
	} // sequence



// ===== COMPILED SASS (sm_100) =====

	.target	sm_100

	.elftype	@"ET_EXEC"


//--------------------- .note.nv.tkinfo           --------------------------
	.section	.note.nv.tkinfo,"",@"SHT_NOTE"
	.sectionflags	@"SHF_NOTE_NV_TKINFO"
	.tkinfo
        /*0018*/ 	.word	0x00000002
        /*0030*/ 	.string	""
        /*0030*/ 	.string	"ptxas"
        /*0030*/ 	.string	"Cuda compilation tools, release 13.0, V13.0.88"
        /*0030*/ 	.string	"Build cuda_13.0.r13.0/compiler.36424714_0"
        /*0030*/ 	.string	"-arch sm_100 "



//--------------------- .note.nv.cuinfo           --------------------------
	.section	.note.nv.cuinfo,"",@"SHT_NOTE"
	.sectionflags	@"SHF_NOTE_NV_CUINFO"
        /*0018*/ 	.short	0x0002
        /*001a*/ 	.short	0x0014
        /*001c*/ 	.short	0x0082
	.zero		2


//--------------------- .nv.info                  --------------------------
	.section	.nv.info,"",@"SHT_CUDA_INFO"
	.align	4


	//----- nvinfo : EIATTR_REGCOUNT
	.align		4
        /*0000*/ 	.byte	0x04, 0x2f
        /*0002*/ 	.short	(.L_1 - .L_0)
	.align		4
.L_0:
        /*0004*/ 	.word	index@(sequence)
        /*0008*/ 	.word	0x0000000a


	//----- nvinfo : EIATTR_FRAME_SIZE
	.align		4
.L_1:
        /*000c*/ 	.byte	0x04, 0x11
        /*000e*/ 	.short	(.L_3 - .L_2)
	.align		4
.L_2:
        /*0010*/ 	.word	index@(sequence)
        /*0014*/ 	.word	0x00000000


	//----- nvinfo : EIATTR_MIN_STACK_SIZE
	.align		4
.L_3:
        /*0018*/ 	.byte	0x04, 0x12
        /*001a*/ 	.short	(.L_5 - .L_4)
	.align		4
.L_4:
        /*001c*/ 	.word	index@(sequence)
        /*0020*/ 	.word	0x00000000
.L_5:


//--------------------- .nv.compat                --------------------------
	.section	.nv.compat,"",@"SHT_CUDA_COMPAT_INFO"
	.align	4
        /*0000*/ 	.byte	0x02, 0x09, 0x00, 0x00, 0x02, 0x02, 0x01, 0x00, 0x02, 0x05, 0x05, 0x00, 0x03, 0x07, 0x01, 0x01
        /*0010*/ 	.byte	0x02, 0x03, 0x00, 0x00, 0x02, 0x06, 0x01, 0x00, 0x04, 0x0b, 0x08, 0x00, 0x09, 0x00, 0x00, 0x00
        /*0020*/ 	.byte	0x00, 0x00, 0x00, 0x00


//--------------------- .nv.info.sequence         --------------------------
	.section	.nv.info.sequence,"",@"SHT_CUDA_INFO"
	.sectionflags	@""
	.align	4


	//----- nvinfo : EIATTR_CUDA_API_VERSION
	.align		4
        /*0000*/ 	.byte	0x04, 0x37
        /*0002*/ 	.short	(.L_7 - .L_6)
.L_6:
        /*0004*/ 	.word	0x00000082


	//----- nvinfo : EIATTR_KPARAM_INFO
	.align		4
.L_7:
        /*0008*/ 	.byte	0x04, 0x17
        /*000a*/ 	.short	(.L_9 - .L_8)
.L_8:
        /*000c*/ 	.word	0x00000000
        /*0010*/ 	.short	0x0001
        /*0012*/ 	.short	0x0008
        /*0014*/ 	.byte	0x00, 0xf0, 0x11, 0x00


	//----- nvinfo : EIATTR_KPARAM_INFO
	.align		4
.L_9:
        /*0018*/ 	.byte	0x04, 0x17
        /*001a*/ 	.short	(.L_11 - .L_10)
.L_10:
        /*001c*/ 	.word	0x00000000
        /*0020*/ 	.short	0x0000
        /*0022*/ 	.short	0x0000
        /*0024*/ 	.byte	0x00, 0xf0, 0x21, 0x00


	//----- nvinfo : EIATTR_SPARSE_MMA_MASK
	.align		4
.L_11:
        /*0028*/ 	.byte	0x03, 0x50
        /*002a*/ 	.short	0x0000


	//----- nvinfo : EIATTR_MAXREG_COUNT
	.align		4
        /*002c*/ 	.byte	0x03, 0x1b
        /*002e*/ 	.short	0x00ff


	//----- nvinfo : EIATTR_MERCURY_ISA_VERSION
	.align		4
        /*0030*/ 	.byte	0x03, 0x5f
        /*0032*/ 	.short	0x0101


	//----- nvinfo : EIATTR_VRC_CTA_INIT_COUNT
	.align		4
        /*0034*/ 	.byte	0x02, 0x4a
	.zero		1
	.zero		1


	//----- nvinfo : EIATTR_EXIT_INSTR_OFFSETS
	.align		4
        /*0038*/ 	.byte	0x04, 0x1c
        /*003a*/ 	.short	(.L_13 - .L_12)


	//   ....[0]....
.L_12:
        /*003c*/ 	.word	0x00000070


	//   ....[1]....
        /*0040*/ 	.word	0x000000d0


	//----- nvinfo : EIATTR_CBANK_PARAM_SIZE
	.align		4
.L_13:
        /*0044*/ 	.byte	0x03, 0x19
        /*0046*/ 	.short	0x000c


	//----- nvinfo : EIATTR_PARAM_CBANK
	.align		4
        /*0048*/ 	.byte	0x04, 0x0a
        /*004a*/ 	.short	(.L_15 - .L_14)
	.align		4
.L_14:
        /*004c*/ 	.word	index@(.nv.constant0.sequence)
        /*0050*/ 	.short	0x0380
        /*0052*/ 	.short	0x000c


	//----- nvinfo : EIATTR_SW_WAR
	.align		4
.L_15:
        /*0054*/ 	.byte	0x04, 0x36
        /*0056*/ 	.short	(.L_17 - .L_16)
.L_16:
        /*0058*/ 	.word	0x00000008
.L_17:


//--------------------- .nv.callgraph             --------------------------
	.section	.nv.callgraph,"",@"SHT_CUDA_CALLGRAPH"
	.align	4
	.sectionentsize	8
	.align		4
        /*0000*/ 	.word	0x00000000
	.align		4
        /*0004*/ 	.word	0xffffffff
	.align		4
        /*0008*/ 	.word	0x00000000
	.align		4
        /*000c*/ 	.word	0xfffffffe
	.align		4
        /*0010*/ 	.word	0x00000000
	.align		4
        /*0014*/ 	.word	0xfffffffd
	.align		4
        /*0018*/ 	.word	0x00000000
	.align		4
        /*001c*/ 	.word	0xfffffffc


//--------------------- .text.sequence            --------------------------
	.section	.text.sequence,"ax",@progbits
	.align	128
.text.sequence:
        .type           sequence,@function
        .size           sequence,(.L_x_1 - sequence)
        .other          sequence,@"STO_CUDA_ENTRY STV_DEFAULT"
sequence:
[----:B------:R-:W-:Y:S01]  /*0000*/  LDC R1, c[0x0][0x37c] ;  /* 0x0000df00ff017b82 */ /* 0x000fe20000000800 */
[----:B------:R-:W0:Y:S07]  /*0010*/  S2R R0, SR_TID.X ;  /* 0x0000000000007919 */ /* 0x000e2e0000002100 */
[----:B------:R-:W0:Y:S01]  /*0020*/  S2UR UR4, SR_CTAID.X ;  /* 0x00000000000479c3 */ /* 0x000e220000002500 */
[----:B------:R-:W1:Y:S07]  /*0030*/  LDCU UR5, c[0x0][0x388] ;  /* 0x00007100ff0577ac */ /* 0x000e6e0008000800 */
[----:B------:R-:W0:Y:S02]  /*0040*/  LDC R5, c[0x0][0x360] ;  /* 0x0000d800ff057b82 */ /* 0x000e240000000800 */
[----:B0-----:R-:W-:-:S05]  /*0050*/  IMAD R5, R5, UR4, R0 ;  /* 0x0000000405057c24 */ /* 0x001fca000f8e0200 */
[----:B-1----:R-:W-:-:S13]  /*0060*/  ISETP.GE.AND P0, PT, R5, UR5, PT ;  /* 0x0000000505007c0c */ /* 0x002fda000bf06270 */
[----:B------:R-:W-:Y:S05]  /*0070*/  @P0 EXIT ;  /* 0x000000000000094d */ /* 0x000fea0003800000 */
[----:B------:R-:W0:Y:S01]  /*0080*/  LDC.64 R2, c[0x0][0x380] ;  /* 0x0000e000ff027b82 */ /* 0x000e220000000a00 */
[----:B------:R-:W1:Y:S01]  /*0090*/  LDCU.64 UR4, c[0x0][0x358] ;  /* 0x00006b00ff0477ac */ /* 0x000e620008000a00 */
[C---:B------:R-:W-:Y:S01]  /*00a0*/  IADD3 R7, PT, PT, R5.reuse, 0x1, RZ ;  /* 0x0000000105077810 */ /* 0x040fe20007ffe0ff */
[----:B0-----:R-:W-:-:S05]  /*00b0*/  IMAD.WIDE R2, R5, 0x4, R2 ;  /* 0x0000000405027825 */ /* 0x001fca00078e0202 */
[----:B-1----:R-:W-:Y:S01]  /*00c0*/  STG.E desc[UR4][R2.64], R7 ;  /* 0x0000000702007986 */ /* 0x002fe2000c101904 */
[----:B------:R-:W-:Y:S05]  /*00d0*/  EXIT ;  /* 0x000000000000794d */ /* 0x000fea0003800000 */
.L_x_0:
[----:B------:R-:W-:-:S00]  /*00e0*/  BRA `(.L_x_0) ;  /* 0xfffffffc00fc7947 */ /* 0x000fc0000383ffff */
[----:B------:R-:W-:-:S00]  /*00f0*/  NOP ;  /* 0x0000000000007918 */ /* 0x000fc00000000000 */
        /* <DEDUP_REMOVED lines=8> */
.L_x_1:


//--------------------- .nv.shared.reserved.0     --------------------------
	.section	.nv.shared.reserved.0,"aw",@nobits
	.weak		__nv_reservedSMEM_offset_0_alias
	.size		__nv_reservedSMEM_offset_0_alias, 0, 64
	.other		__nv_reservedSMEM_offset_0_alias,@"STO_CUDA_RESERVED_SHARED STV_DEFAULT"
__nv_reservedSMEM_offset_0_alias:
	.zero		0
	.zero		64


//--------------------- .nv.constant0.sequence    --------------------------
	.section	.nv.constant0.sequence,"a",@progbits
	.sectionflags	@""
	.align	4
.nv.constant0.sequence:
	.zero		908


//--------------------- SYMBOLS --------------------------

	.type		.nv.reservedSmem.offset0,@object
	.size		.nv.reservedSmem.offset0,0x4
